	.headerflags	@"EF_CUDA_TEXMODE_UNIFIED EF_CUDA_64BIT_ADDRESS EF_CUDA_ACCELERATORS EF_CUDA_SM90 EF_CUDA_VIRTUAL_SM(EF_CUDA_SM90)"
	.elftype	@"ET_EXEC"


//--------------------- .nv.info                  --------------------------
	.section	.nv.info,"",@"SHT_CUDA_INFO"
	.align	4


	//----- nvinfo : EIATTR_REGCOUNT
	.align		4
        /*0000*/ 	.byte	0x04, 0x2f
        /*0002*/ 	.short	(.L_1 - .L_0)
	.align		4
.L_0:
        /*0004*/ 	.word	index@(triton_poi_fused_clone_0)
        /*0008*/ 	.word	0x00000011


	//----- nvinfo : EIATTR_MIN_STACK_SIZE
	.align		4
.L_1:
        /*000c*/ 	.byte	0x04, 0x12
        /*000e*/ 	.short	(.L_3 - .L_2)
	.align		4
.L_2:
        /*0010*/ 	.word	index@(triton_poi_fused_clone_0)
        /*0014*/ 	.word	0x00000000


	//----- nvinfo : EIATTR_FRAME_SIZE
	.align		4
.L_3:
        /*0018*/ 	.byte	0x04, 0x11
        /*001a*/ 	.short	(.L_5 - .L_4)
	.align		4
.L_4:
        /*001c*/ 	.word	index@(triton_poi_fused_clone_0)
        /*0020*/ 	.word	0x00000000


	//----- nvinfo : EIATTR_MIN_STACK_SIZE
	.align		4
.L_5:
        /*0024*/ 	.byte	0x04, 0x12
        /*0026*/ 	.short	(.L_7 - .L_6)
	.align		4
.L_6:
        /*0028*/ 	.word	index@(triton_poi_fused_clone_0)
        /*002c*/ 	.word	0x00000000
.L_7:


//--------------------- .nv.info.triton_poi_fused_clone_0 --------------------------
	.section	.nv.info.triton_poi_fused_clone_0,"",@"SHT_CUDA_INFO"
	.sectionflags	@""
	.align	4


	//----- nvinfo : EIATTR_CUDA_API_VERSION
	.align		4
        /*0000*/ 	.byte	0x04, 0x37
        /*0002*/ 	.short	(.L_9 - .L_8)
.L_8:
        /*0004*/ 	.word	0x0000007c


	//----- nvinfo : EIATTR_KPARAM_INFO
	.align		4
.L_9:
        /*0008*/ 	.byte	0x04, 0x17
        /*000a*/ 	.short	(.L_11 - .L_10)
.L_10:
        /*000c*/ 	.word	0x00000000
        /*0010*/ 	.short	0x0004
        /*0012*/ 	.short	0x001c
        /*0014*/ 	.byte	0x00, 0xf0, 0x11, 0x00


	//----- nvinfo : EIATTR_KPARAM_INFO
	.align		4
.L_11:
        /*0018*/ 	.byte	0x04, 0x17
        /*001a*/ 	.short	(.L_13 - .L_12)
.L_12:
        /*001c*/ 	.word	0x00000000
        /*0020*/ 	.short	0x0003
        /*0022*/ 	.short	0x0018
        /*0024*/ 	.byte	0x00, 0xf0, 0x11, 0x00


	//----- nvinfo : EIATTR_KPARAM_INFO
	.align		4
.L_13:
        /*0028*/ 	.byte	0x04, 0x17
        /*002a*/ 	.short	(.L_15 - .L_14)
.L_14:
        /*002c*/ 	.word	0x00000000
        /*0030*/ 	.short	0x0002
        /*0032*/ 	.short	0x0010
        /*0034*/ 	.byte	0x00, 0xf4, 0x21, 0x00


	//----- nvinfo : EIATTR_KPARAM_INFO
	.align		4
.L_15:
        /*0038*/ 	.byte	0x04, 0x17
        /*003a*/ 	.short	(.L_17 - .L_16)
.L_16:
        /*003c*/ 	.word	0x00000000
        /*0040*/ 	.short	0x0001
        /*0042*/ 	.short	0x0008
        /*0044*/ 	.byte	0x00, 0xf4, 0x21, 0x00


	//----- nvinfo : EIATTR_KPARAM_INFO
	.align		4
.L_17:
        /*0048*/ 	.byte	0x04, 0x17
        /*004a*/ 	.short	(.L_19 - .L_18)
.L_18:
        /*004c*/ 	.word	0x00000000
        /*0050*/ 	.short	0x0000
        /*0052*/ 	.short	0x0000
        /*0054*/ 	.byte	0x00, 0xf4, 0x21, 0x00


	//----- nvinfo : EIATTR_SPARSE_MMA_MASK
	.align		4
.L_19:
        /*0058*/ 	.byte	0x03, 0x50
        /*005a*/ 	.short	0x0000


	//----- nvinfo : EIATTR_MAXREG_COUNT
	.align		4
        /*005c*/ 	.byte	0x03, 0x1b
        /*005e*/ 	.short	0x00ff


	//----- nvinfo : EIATTR_EXIT_INSTR_OFFSETS
	.align		4
        /*0060*/ 	.byte	0x04, 0x1c
        /*0062*/ 	.short	(.L_21 - .L_20)


	//   ....[0]....
.L_20:
        /*0064*/ 	.word	0x000002f0


	//   ....[1]....
        /*0068*/ 	.word	0x00000390


	//----- nvinfo : EIATTR_REQNTID
	.align		4
.L_21:
        /*006c*/ 	.byte	0x04, 0x10
        /*006e*/ 	.short	(.L_23 - .L_22)
.L_22:
        /*0070*/ 	.word	0x00000080
        /*0074*/ 	.word	0x00000001
        /*0078*/ 	.word	0x00000001


	//----- nvinfo : EIATTR_CBANK_PARAM_SIZE
	.align		4
.L_23:
        /*007c*/ 	.byte	0x03, 0x19
        /*007e*/ 	.short	0x0020


	//----- nvinfo : EIATTR_PARAM_CBANK
	.align		4
        /*0080*/ 	.byte	0x04, 0x0a
        /*0082*/ 	.short	(.L_25 - .L_24)
	.align		4
.L_24:
        /*0084*/ 	.word	index@(.nv.constant0.triton_poi_fused_clone_0)
        /*0088*/ 	.short	0x0210
        /*008a*/ 	.short	0x0020


	//----- nvinfo : EIATTR_SW_WAR
	.align		4
.L_25:
        /*008c*/ 	.byte	0x04, 0x36
        /*008e*/ 	.short	(.L_27 - .L_26)
.L_26:
        /*0090*/ 	.word	0x00000008
.L_27:


//--------------------- .nv.callgraph             --------------------------
	.section	.nv.callgraph,"",@"SHT_CUDA_CALLGRAPH"
	.align	4
	.sectionentsize	8
	.align		4
        /*0000*/ 	.word	0x00000000
	.align		4
        /*0004*/ 	.word	0xffffffff
	.align		4
        /*0008*/ 	.word	0x00000000
	.align		4
        /*000c*/ 	.word	0xfffffffe
	.align		4
        /*0010*/ 	.word	0x00000000
	.align		4
        /*0014*/ 	.word	0xfffffffd
	.align		4
        /*0018*/ 	.word	0x00000000
	.align		4
        /*001c*/ 	.word	0xfffffffc


//--------------------- .text.triton_poi_fused_clone_0 --------------------------
	.section	.text.triton_poi_fused_clone_0,"ax",@progbits
	.sectionflags	@"SHF_BARRIERS=1"
	.align	128
        .global         triton_poi_fused_clone_0
        .type           triton_poi_fused_clone_0,@function
        .size           triton_poi_fused_clone_0,(.L_x_1 - triton_poi_fused_clone_0)
        .other          triton_poi_fused_clone_0,@"STO_CUDA_ENTRY STV_DEFAULT"
triton_poi_fused_clone_0:
.text.triton_poi_fused_clone_0:
[----:B------:R-:W0:Y:S02]  /*0000*/  LDC R1, c[0x0][0x28] ;  /* 0x00000a00ff017b82 */ /* 0x000e240000000800 */
[----:B------:R-:W1:Y:S01]  /*0010*/  S2R R2, SR_CTAID.Y ;  /* 0x0000000000027919 */ /* 0x000e620000002600 */
[----:B------:R-:W2:Y:S01]  /*0020*/  LDC.64 R4, c[0x0][0x218] ;  /* 0x00008600ff047b82 */ /* 0x000ea20000000a00 */
[----:B------:R-:W-:Y:S01]  /*0030*/  ULDC.64 UR6, c[0x0][0x208] ;  /* 0x0000820000067ab9 */ /* 0x000fe20000000a00 */
[----:B------:R-:W3:Y:S01]  /*0040*/  S2R R6, SR_TID.X ;  /* 0x0000000000067919 */ /* 0x000ee20000002100 */
[----:B------:R-:W4:Y:S01]  /*0050*/  S2R R11, SR_CTAID.X ;  /* 0x00000000000b7919 */ /* 0x000f220000002500 */
[----:B-1----:R-:W-:Y:S01]  /*0060*/  IMAD.SHL.U32 R0, R2, 0x40, RZ ;  /* 0x0000004002007824 */ /* 0x002fe200078e00ff */
[----:B------:R-:W-:-:S03]  /*0070*/  SHF.R.S32.HI R8, RZ, 0x19, R2 ;  /* 0x00000019ff087819 */ /* 0x000fc60000011402 */
[----:B------:R-:W1:Y:S01]  /*0080*/  LDC.64 R2, c[0x0][0x210] ;  /* 0x00008400ff027b82 */ /* 0x000e620000000a00 */
[----:B---3--:R-:W-:Y:S01]  /*0090*/  IMAD.SHL.U32 R7, R6, 0x2, RZ ;  /* 0x0000000206077824 */ /* 0x008fe200078e00ff */
[----:B------:R-:W-:Y:S02]  /*00a0*/  SGXT R8, R8, 0x1 ;  /* 0x000000010808781a */ /* 0x000fe40000000200 */
[----:B------:R-:W-:Y:S02]  /*00b0*/  SHF.R.U32.HI R13, RZ, 0x5, R6 ;  /* 0x00000005ff0d7819 */ /* 0x000fe40000011606 */
[----:B------:R-:W-:Y:S02]  /*00c0*/  LOP3.LUT R9, R0, 0x3e, R7, 0xf8, !PT ;  /* 0x0000003e00097812 */ /* 0x000fe400078ef807 */
[----:B------:R-:W-:Y:S02]  /*00d0*/  SGXT.U32 R13, R13, 0x2 ;  /* 0x000000020d0d781a */ /* 0x000fe40000000000 */
[----:B------:R-:W-:Y:S01]  /*00e0*/  LEA.HI R10, R8, R9, RZ, 0x2 ;  /* 0x00000009080a7211 */ /* 0x000fe200078f10ff */
[----:B----4-:R-:W-:-:S03]  /*00f0*/  IMAD.SHL.U32 R8, R11, 0x4, RZ ;  /* 0x000000040b087824 */ /* 0x010fc600078e00ff */
[C---:B------:R-:W-:Y:S01]  /*0100*/  LOP3.LUT R12, R10.reuse, 0xfffffffc, RZ, 0xc0, !PT ;  /* 0xfffffffc0a0c7812 */ /* 0x040fe200078ec0ff */
[----:B------:R-:W-:-:S04]  /*0110*/  IMAD.SHL.U32 R10, R10, 0x4, RZ ;  /* 0x000000040a0a7824 */ /* 0x000fc800078e00ff */
[----:B------:R-:W-:Y:S01]  /*0120*/  IMAD.IADD R12, R9, 0x1, -R12 ;  /* 0x00000001090c7824 */ /* 0x000fe200078e0a0c */
[----:B------:R-:W-:Y:S02]  /*0130*/  LOP3.LUT R9, R8, R13, RZ, 0xfc, !PT ;  /* 0x0000000d08097212 */ /* 0x000fe400078efcff */
[----:B------:R-:W-:Y:S01]  /*0140*/  LOP3.LUT R11, R10, 0xfffffff0, RZ, 0xc0, !PT ;  /* 0xfffffff00a0b7812 */ /* 0x000fe200078ec0ff */
[----:B--2---:R-:W-:Y:S01]  /*0150*/  IMAD.WIDE R4, R12, 0x4, R4 ;  /* 0x000000040c047825 */ /* 0x004fe200078e0204 */
[----:B------:R-:W-:-:S03]  /*0160*/  ISETP.GE.AND P0, PT, R9, 0x4, PT ;  /* 0x000000040900780c */ /* 0x000fc60003f06270 */
[----:B------:R-:W-:Y:S02]  /*0170*/  IMAD R10, R9, 0x4, R12 ;  /* 0x00000004090a7824 */ /* 0x000fe400078e020c */
[----:B------:R-:W2:Y:S02]  /*0180*/  LDG.E.EL.64 R4, desc[UR6][R4.64] ;  /* 0x0000000604047981 */ /* 0x000ea4000c2e1b00 */
[----:B------:R-:W-:-:S04]  /*0190*/  IMAD.IADD R11, R10, 0x1, R11 ;  /* 0x000000010a0b7824 */ /* 0x000fc800078e020b */
[----:B-1----:R-:W-:Y:S01]  /*01a0*/  IMAD.WIDE R10, R11, 0x4, R2 ;  /* 0x000000040b0a7825 */ /* 0x002fe200078e0202 */
[----:B------:R-:W-:-:S06]  /*01b0*/  CS2R R2, SRZ ;  /* 0x0000000000027805 */ /* 0x000fcc000001ff00 */
[----:B------:R-:W2:Y:S01]  /*01c0*/  @!P0 LDG.E.EL.64 R2, desc[UR6][R10.64] ;  /* 0x000000060a028981 */ /* 0x000ea2000c2e1b00 */
[----:B------:R-:W1:Y:S01]  /*01d0*/  S2UR UR5, SR_CgaCtaId ;  /* 0x00000000000579c3 */ /* 0x000e620000008800 */
[----:B------:R-:W-:Y:S01]  /*01e0*/  IMAD.SHL.U32 R12, R6, 0x8, RZ ;  /* 0x00000008060c7824 */ /* 0x000fe200078e00ff */
[----:B------:R-:W-:-:S04]  /*01f0*/  UMOV UR4, 0x400 ;  /* 0x0000040000047882 */ /* 0x000fc80000000000 */
[----:B------:R-:W-:Y:S02]  /*0200*/  LOP3.LUT R9, R12, 0xf8, RZ, 0xc0, !PT ;  /* 0x000000f80c097812 */ /* 0x000fe400078ec0ff */
[----:B------:R-:W-:Y:S01]  /*0210*/  LOP3.LUT R13, R13, 0xf8, R12, 0xf8, !PT ;  /* 0x000000f80d0d7812 */ /* 0x000fe200078ef80c */
[----:B-1----:R-:W-:-:S06]  /*0220*/  UPRMT UR4, UR5, 0x654, UR4 ;  /* 0x0000065405047896 */ /* 0x002fcc0008000004 */
[----:B------:R-:W-:-:S04]  /*0230*/  VIADD R14, R9, UR4 ;  /* 0x00000004090e7c36 */ /* 0x000fc80008000000 */
[----:B------:R-:W-:Y:S01]  /*0240*/  IMAD R13, R13, 0x4, R14 ;  /* 0x000000040d0d7824 */ /* 0x000fe200078e020e */
[----:B------:R-:W-:-:S04]  /*0250*/  LOP3.LUT R8, R8, 0x2, R7, 0xf8, !PT ;  /* 0x0000000208087812 */ /* 0x000fc800078ef807 */
[----:B------:R-:W-:Y:S02]  /*0260*/  ISETP.GE.AND P0, PT, R8, 0x4, PT ;  /* 0x000000040800780c */ /* 0x000fe40003f06270 */
[----:B------:R-:W-:Y:S02]  /*0270*/  LOP3.LUT R7, R7, 0xfc, RZ, 0xc0, !PT ;  /* 0x000000fc07077812 */ /* 0x000fe400078ec0ff */
[----:B------:R-:W-:-:S04]  /*0280*/  LOP3.LUT R12, R12, 0x3f8, RZ, 0xc0, !PT ;  /* 0x000003f80c0c7812 */ /* 0x000fc800078ec0ff */
[----:B------:R-:W-:Y:S01]  /*0290*/  IADD3 R7, R12, UR4, R7 ;  /* 0x000000040c077c10 */ /* 0x000fe2000fffe007 */
[----:B--2---:R-:W-:Y:S01]  /*02a0*/  FADD R2, R4, R2 ;  /* 0x0000000204027221 */ /* 0x004fe20000000000 */
[----:B------:R-:W-:-:S04]  /*02b0*/  FADD R3, R5, R3 ;  /* 0x0000000305037221 */ /* 0x000fc80000000000 */
[----:B------:R1:W-:Y:S04]  /*02c0*/  STS [R13], R2 ;  /* 0x000000020d007388 */ /* 0x0003e80000000800 */
[----:B------:R1:W-:Y:S01]  /*02d0*/  STS [R13+0x14], R3 ;  /* 0x000014030d007388 */ /* 0x0003e20000000800 */
[----:B------:R-:W-:Y:S06]  /*02e0*/  BAR.SYNC.DEFER_BLOCKING 0x0 ;  /* 0x0000000000007b1d */ /* 0x000fec0000010000 */
[----:B-1----:R-:W-:Y:S05]  /*02f0*/  @P0 EXIT ;  /* 0x000000000000094d */ /* 0x002fea0003800000 */
[----:B------:R-:W-:Y:S01]  /*0300*/  LDS R10, [R7] ;  /* 0x00000000070a7984 */ /* 0x000fe20000000800 */
[----:B------:R-:W0:Y:S01]  /*0310*/  LDC.64 R2, c[0x0][0x220] ;  /* 0x00008800ff027b82 */ /* 0x000e220000000a00 */
[----:B------:R-:W-:Y:S02]  /*0320*/  SHF.R.U32.HI R5, RZ, 0x1, R6 ;  /* 0x00000001ff057819 */ /* 0x000fe40000011606 */
[----:B------:R-:W1:Y:S02]  /*0330*/  LDS R11, [R7+0x4] ;  /* 0x00000400070b7984 */ /* 0x000e640000000800 */
[----:B------:R-:W-:-:S04]  /*0340*/  SGXT.U32 R5, R5, 0x6 ;  /* 0x000000060505781a */ /* 0x000fc80000000000 */
[----:B------:R-:W-:-:S05]  /*0350*/  LOP3.LUT R5, R0, R5, RZ, 0xfc, !PT ;  /* 0x0000000500057212 */ /* 0x000fca00078efcff */
[----:B------:R-:W-:-:S04]  /*0360*/  IMAD R5, R5, 0x4, R8 ;  /* 0x0000000405057824 */ /* 0x000fc800078e0208 */
[----:B0-----:R-:W-:-:S05]  /*0370*/  IMAD.WIDE R2, R5, 0x4, R2 ;  /* 0x0000000405027825 */ /* 0x001fca00078e0202 */
[----:B-1----:R-:W-:Y:S01]  /*0380*/  STG.E.64 desc[UR6][R2.64], R10 ;  /* 0x0000000a02007986 */ /* 0x002fe2000c101b06 */
[----:B------:R-:W-:Y:S05]  /*0390*/  EXIT ;  /* 0x000000000000794d */ /* 0x000fea0003800000 */
.L_x_0:
[----:B------:R-:W-:-:S00]  /*03a0*/  BRA `(.L_x_0) ;  /* 0xfffffffc00fc7947 */ /* 0x000fc0000383ffff */
[----:B------:R-:W-:-:S00]  /*03b0*/  NOP ;  /* 0x0000000000007918 */ /* 0x000fc00000000000 */
        /* <DEDUP_REMOVED lines=12> */
.L_x_1:


//--------------------- .nv.shared.triton_poi_fused_clone_0 --------------------------
	.section	.nv.shared.triton_poi_fused_clone_0,"aw",@nobits
	.sectionflags	@""
	.align	16
	.zero		1024


//--------------------- .nv.constant0.triton_poi_fused_clone_0 --------------------------
	.section	.nv.constant0.triton_poi_fused_clone_0,"a",@progbits
	.sectionflags	@""
	.align	4
.nv.constant0.triton_poi_fused_clone_0:
	.zero		560
